//
// Generated by NVIDIA NVVM Compiler
//
// Compiler Build ID: CL-36424714
// Cuda compilation tools, release 13.0, V13.0.88
// Based on NVVM 20.0.0
//

.version 9.0
.target sm_100
.address_size 64

	// .globl	_Z11calcFeqD2Q9PdPKdS1_S1_i

.visible .entry _Z11calcFeqD2Q9PdPKdS1_S1_i(
	.param .u64 .ptr .align 1 _Z11calcFeqD2Q9PdPKdS1_S1_i_param_0,
	.param .u64 .ptr .align 1 _Z11calcFeqD2Q9PdPKdS1_S1_i_param_1,
	.param .u64 .ptr .align 1 _Z11calcFeqD2Q9PdPKdS1_S1_i_param_2,
	.param .u64 .ptr .align 1 _Z11calcFeqD2Q9PdPKdS1_S1_i_param_3,
	.param .u32 _Z11calcFeqD2Q9PdPKdS1_S1_i_param_4
)
{
	.reg .pred 	%p<2>;
	.reg .b32 	%r<6>;
	.reg .b64 	%rd<24>;
	.reg .b64 	%fd<131>;

	ld.param.u64 	%rd2, [_Z11calcFeqD2Q9PdPKdS1_S1_i_param_1];
	ld.param.u64 	%rd3, [_Z11calcFeqD2Q9PdPKdS1_S1_i_param_2];
	ld.param.u64 	%rd4, [_Z11calcFeqD2Q9PdPKdS1_S1_i_param_3];
	ld.param.u32 	%r2, [_Z11calcFeqD2Q9PdPKdS1_S1_i_param_4];
	mov.u32 	%r3, %ctaid.x;
	mov.u32 	%r4, %ntid.x;
	mov.u32 	%r5, %tid.x;
	mad.lo.s32 	%r1, %r3, %r4, %r5;
	setp.ge.s32 	%p1, %r1, %r2;
	@%p1 bra 	$L__BB0_2;
	ld.param.u64 	%rd23, [_Z11calcFeqD2Q9PdPKdS1_S1_i_param_0];
	cvta.to.global.u64 	%rd5, %rd23;
	cvta.to.global.u64 	%rd6, %rd2;
	cvta.to.global.u64 	%rd7, %rd3;
	cvta.to.global.u64 	%rd8, %rd4;
	mul.wide.s32 	%rd9, %r1, 8;
	add.s64 	%rd10, %rd6, %rd9;
	add.s64 	%rd11, %rd7, %rd9;
	add.s64 	%rd12, %rd8, %rd9;
	ld.global.f64 	%fd1, [%rd10];
	ld.global.f64 	%fd2, [%rd11];
	mul.f64 	%fd3, %fd2, 0d0000000000000000;
	fma.rn.f64 	%fd4, %fd1, 0d0000000000000000, %fd3;
	mul.f64 	%fd5, %fd4, 0d4008000000000000;
	ld.global.f64 	%fd6, [%rd12];
	mul.f64 	%fd7, %fd6, 0d3FDC71C71C71C71C;
	add.f64 	%fd8, %fd5, 0d3FF0000000000000;
	mul.f64 	%fd9, %fd5, 0d3FE0000000000000;
	fma.rn.f64 	%fd10, %fd5, %fd9, %fd8;
	mul.f64 	%fd11, %fd2, %fd2;
	fma.rn.f64 	%fd12, %fd1, %fd1, %fd11;
	mul.f64 	%fd13, %fd12, 0d3FF8000000000000;
	sub.f64 	%fd14, %fd10, %fd13;
	mul.f64 	%fd15, %fd7, %fd14;
	add.s64 	%rd13, %rd5, %rd9;
	st.global.f64 	[%rd13], %fd15;
	ld.global.f64 	%fd16, [%rd10];
	ld.global.f64 	%fd17, [%rd11];
	fma.rn.f64 	%fd18, %fd17, 0d0000000000000000, %fd16;
	mul.f64 	%fd19, %fd18, 0d4008000000000000;
	ld.global.f64 	%fd20, [%rd12];
	mul.f64 	%fd21, %fd20, 0d3FBC71C71C71C71C;
	add.f64 	%fd22, %fd19, 0d3FF0000000000000;
	mul.f64 	%fd23, %fd19, 0d3FE0000000000000;
	fma.rn.f64 	%fd24, %fd19, %fd23, %fd22;
	mul.f64 	%fd25, %fd17, %fd17;
	fma.rn.f64 	%fd26, %fd16, %fd16, %fd25;
	mul.f64 	%fd27, %fd26, 0d3FF8000000000000;
	sub.f64 	%fd28, %fd24, %fd27;
	mul.f64 	%fd29, %fd21, %fd28;
	mul.wide.s32 	%rd14, %r2, 8;
	add.s64 	%rd15, %rd13, %rd14;
	st.global.f64 	[%rd15], %fd29;
	ld.global.f64 	%fd30, [%rd10];
	ld.global.f64 	%fd31, [%rd11];
	fma.rn.f64 	%fd32, %fd30, 0d0000000000000000, %fd31;
	mul.f64 	%fd33, %fd32, 0d4008000000000000;
	ld.global.f64 	%fd34, [%rd12];
	mul.f64 	%fd35, %fd34, 0d3FBC71C71C71C71C;
	add.f64 	%fd36, %fd33, 0d3FF0000000000000;
	mul.f64 	%fd37, %fd33, 0d3FE0000000000000;
	fma.rn.f64 	%fd38, %fd33, %fd37, %fd36;
	mul.f64 	%fd39, %fd31, %fd31;
	fma.rn.f64 	%fd40, %fd30, %fd30, %fd39;
	mul.f64 	%fd41, %fd40, 0d3FF8000000000000;
	sub.f64 	%fd42, %fd38, %fd41;
	mul.f64 	%fd43, %fd35, %fd42;
	add.s64 	%rd16, %rd15, %rd14;
	st.global.f64 	[%rd16], %fd43;
	ld.global.f64 	%fd44, [%rd10];
	ld.global.f64 	%fd45, [%rd11];
	mul.f64 	%fd46, %fd45, 0d0000000000000000;
	sub.f64 	%fd47, %fd46, %fd44;
	mul.f64 	%fd48, %fd47, 0d4008000000000000;
	ld.global.f64 	%fd49, [%rd12];
	mul.f64 	%fd50, %fd49, 0d3FBC71C71C71C71C;
	add.f64 	%fd51, %fd48, 0d3FF0000000000000;
	mul.f64 	%fd52, %fd48, 0d3FE0000000000000;
	fma.rn.f64 	%fd53, %fd48, %fd52, %fd51;
	mul.f64 	%fd54, %fd45, %fd45;
	fma.rn.f64 	%fd55, %fd44, %fd44, %fd54;
	mul.f64 	%fd56, %fd55, 0d3FF8000000000000;
	sub.f64 	%fd57, %fd53, %fd56;
	mul.f64 	%fd58, %fd50, %fd57;
	add.s64 	%rd17, %rd16, %rd14;
	st.global.f64 	[%rd17], %fd58;
	ld.global.f64 	%fd59, [%rd10];
	mul.f64 	%fd60, %fd59, 0d0000000000000000;
	ld.global.f64 	%fd61, [%rd11];
	sub.f64 	%fd62, %fd60, %fd61;
	mul.f64 	%fd63, %fd62, 0d4008000000000000;
	ld.global.f64 	%fd64, [%rd12];
	mul.f64 	%fd65, %fd64, 0d3FBC71C71C71C71C;
	add.f64 	%fd66, %fd63, 0d3FF0000000000000;
	mul.f64 	%fd67, %fd63, 0d3FE0000000000000;
	fma.rn.f64 	%fd68, %fd63, %fd67, %fd66;
	mul.f64 	%fd69, %fd61, %fd61;
	fma.rn.f64 	%fd70, %fd59, %fd59, %fd69;
	mul.f64 	%fd71, %fd70, 0d3FF8000000000000;
	sub.f64 	%fd72, %fd68, %fd71;
	mul.f64 	%fd73, %fd65, %fd72;
	add.s64 	%rd18, %rd17, %rd14;
	st.global.f64 	[%rd18], %fd73;
	ld.global.f64 	%fd74, [%rd10];
	ld.global.f64 	%fd75, [%rd11];
	add.f64 	%fd76, %fd74, %fd75;
	mul.f64 	%fd77, %fd76, 0d4008000000000000;
	ld.global.f64 	%fd78, [%rd12];
	mul.f64 	%fd79, %fd78, 0d3F9C71C71C71C71C;
	add.f64 	%fd80, %fd77, 0d3FF0000000000000;
	mul.f64 	%fd81, %fd77, 0d3FE0000000000000;
	fma.rn.f64 	%fd82, %fd77, %fd81, %fd80;
	mul.f64 	%fd83, %fd75, %fd75;
	fma.rn.f64 	%fd84, %fd74, %fd74, %fd83;
	mul.f64 	%fd85, %fd84, 0d3FF8000000000000;
	sub.f64 	%fd86, %fd82, %fd85;
	mul.f64 	%fd87, %fd79, %fd86;
	add.s64 	%rd19, %rd18, %rd14;
	st.global.f64 	[%rd19], %fd87;
	ld.global.f64 	%fd88, [%rd10];
	ld.global.f64 	%fd89, [%rd11];
	sub.f64 	%fd90, %fd89, %fd88;
	mul.f64 	%fd91, %fd90, 0d4008000000000000;
	ld.global.f64 	%fd92, [%rd12];
	mul.f64 	%fd93, %fd92, 0d3F9C71C71C71C71C;
	add.f64 	%fd94, %fd91, 0d3FF0000000000000;
	mul.f64 	%fd95, %fd91, 0d3FE0000000000000;
	fma.rn.f64 	%fd96, %fd91, %fd95, %fd94;
	mul.f64 	%fd97, %fd89, %fd89;
	fma.rn.f64 	%fd98, %fd88, %fd88, %fd97;
	mul.f64 	%fd99, %fd98, 0d3FF8000000000000;
	sub.f64 	%fd100, %fd96, %fd99;
	mul.f64 	%fd101, %fd93, %fd100;
	add.s64 	%rd20, %rd19, %rd14;
	st.global.f64 	[%rd20], %fd101;
	ld.global.f64 	%fd102, [%rd10];
	ld.global.f64 	%fd103, [%rd11];
	neg.f64 	%fd104, %fd103;
	sub.f64 	%fd105, %fd104, %fd102;
	mul.f64 	%fd106, %fd105, 0d4008000000000000;
	ld.global.f64 	%fd107, [%rd12];
	mul.f64 	%fd108, %fd107, 0d3F9C71C71C71C71C;
	add.f64 	%fd109, %fd106, 0d3FF0000000000000;
	mul.f64 	%fd110, %fd106, 0d3FE0000000000000;
	fma.rn.f64 	%fd111, %fd106, %fd110, %fd109;
	mul.f64 	%fd112, %fd103, %fd103;
	fma.rn.f64 	%fd113, %fd102, %fd102, %fd112;
	mul.f64 	%fd114, %fd113, 0d3FF8000000000000;
	sub.f64 	%fd115, %fd111, %fd114;
	mul.f64 	%fd116, %fd108, %fd115;
	add.s64 	%rd21, %rd20, %rd14;
	st.global.f64 	[%rd21], %fd116;
	ld.global.f64 	%fd117, [%rd10];
	ld.global.f64 	%fd118, [%rd11];
	sub.f64 	%fd119, %fd117, %fd118;
	mul.f64 	%fd120, %fd119, 0d4008000000000000;
	ld.global.f64 	%fd121, [%rd12];
	mul.f64 	%fd122, %fd121, 0d3F9C71C71C71C71C;
	add.f64 	%fd123, %fd120, 0d3FF0000000000000;
	mul.f64 	%fd124, %fd120, 0d3FE0000000000000;
	fma.rn.f64 	%fd125, %fd120, %fd124, %fd123;
	mul.f64 	%fd126, %fd118, %fd118;
	fma.rn.f64 	%fd127, %fd117, %fd117, %fd126;
	mul.f64 	%fd128, %fd127, 0d3FF8000000000000;
	sub.f64 	%fd129, %fd125, %fd128;
	mul.f64 	%fd130, %fd122, %fd129;
	add.s64 	%rd22, %rd21, %rd14;
	st.global.f64 	[%rd22], %fd130;
$L__BB0_2:
	ret;

}


// ===== COMPILED SASS (sm_100) =====

	.target	sm_100

	.elftype	@"ET_EXEC"


//--------------------- .note.nv.tkinfo           --------------------------
	.section	.note.nv.tkinfo,"",@"SHT_NOTE"
	.sectionflags	@"SHF_NOTE_NV_TKINFO"
	.tkinfo
        /*0018*/ 	.word	0x00000002
        /*0030*/ 	.string	""
        /*0030*/ 	.string	"ptxas"
        /*0030*/ 	.string	"Cuda compilation tools, release 13.0, V13.0.88"
        /*0030*/ 	.string	"Build cuda_13.0.r13.0/compiler.36424714_0"
        /*0030*/ 	.string	"-arch sm_100 -m 64 "



//--------------------- .note.nv.cuinfo           --------------------------
	.section	.note.nv.cuinfo,"",@"SHT_NOTE"
	.sectionflags	@"SHF_NOTE_NV_CUINFO"
        /*0018*/ 	.short	0x0002
        /*001a*/ 	.short	0x0064
        /*001c*/ 	.short	0x0082
	.zero		2


//--------------------- .nv.info                  --------------------------
	.section	.nv.info,"",@"SHT_CUDA_INFO"
	.align	4


	//----- nvinfo : EIATTR_REGCOUNT
	.align		4
        /*0000*/ 	.byte	0x04, 0x2f
        /*0002*/ 	.short	(.L_1 - .L_0)
	.align		4
.L_0:
        /*0004*/ 	.word	index@(_Z11calcFeqD2Q9PdPKdS1_S1_i)
        /*0008*/ 	.word	0x0000001a


	//----- nvinfo : EIATTR_FRAME_SIZE
	.align		4
.L_1:
        /*000c*/ 	.byte	0x04, 0x11
        /*000e*/ 	.short	(.L_3 - .L_2)
	.align		4
.L_2:
        /*0010*/ 	.word	index@(_Z11calcFeqD2Q9PdPKdS1_S1_i)
        /*0014*/ 	.word	0x00000000


	//----- nvinfo : EIATTR_MIN_STACK_SIZE
	.align		4
.L_3:
        /*0018*/ 	.byte	0x04, 0x12
        /*001a*/ 	.short	(.L_5 - .L_4)
	.align		4
.L_4:
        /*001c*/ 	.word	index@(_Z11calcFeqD2Q9PdPKdS1_S1_i)
        /*0020*/ 	.word	0x00000000
.L_5:


//--------------------- .nv.compat                --------------------------
	.section	.nv.compat,"",@"SHT_CUDA_COMPAT_INFO"
	.align	4
        /*0000*/ 	.byte	0x02, 0x09, 0x00, 0x00, 0x02, 0x02, 0x01, 0x00, 0x02, 0x05, 0x05, 0x00, 0x03, 0x07, 0x01, 0x01
        /*0010*/ 	.byte	0x02, 0x03, 0x00, 0x00, 0x02, 0x06, 0x01, 0x00, 0x04, 0x0b, 0x08, 0x00, 0x01, 0x00, 0x00, 0x00
        /*0020*/ 	.byte	0x00, 0x00, 0x00, 0x00


//--------------------- .nv.info._Z11calcFeqD2Q9PdPKdS1_S1_i --------------------------
	.section	.nv.info._Z11calcFeqD2Q9PdPKdS1_S1_i,"",@"SHT_CUDA_INFO"
	.sectionflags	@""
	.align	4


	//----- nvinfo : EIATTR_CUDA_API_VERSION
	.align		4
        /*0000*/ 	.byte	0x04, 0x37
        /*0002*/ 	.short	(.L_7 - .L_6)
.L_6:
        /*0004*/ 	.word	0x00000082


	//----- nvinfo : EIATTR_KPARAM_INFO
	.align		4
.L_7:
        /*0008*/ 	.byte	0x04, 0x17
        /*000a*/ 	.short	(.L_9 - .L_8)
.L_8:
        /*000c*/ 	.word	0x00000000
        /*0010*/ 	.short	0x0004
        /*0012*/ 	.short	0x0020
        /*0014*/ 	.byte	0x00, 0xf0, 0x11, 0x00


	//----- nvinfo : EIATTR_KPARAM_INFO
	.align		4
.L_9:
        /*0018*/ 	.byte	0x04, 0x17
        /*001a*/ 	.short	(.L_11 - .L_10)
.L_10:
        /*001c*/ 	.word	0x00000000
        /*0020*/ 	.short	0x0003
        /*0022*/ 	.short	0x0018
        /*0024*/ 	.byte	0x00, 0xf5, 0x21, 0x00


	//----- nvinfo : EIATTR_KPARAM_INFO
	.align		4
.L_11:
        /*0028*/ 	.byte	0x04, 0x17
        /*002a*/ 	.short	(.L_13 - .L_12)
.L_12:
        /*002c*/ 	.word	0x00000000
        /*0030*/ 	.short	0x0002
        /*0032*/ 	.short	0x0010
        /*0034*/ 	.byte	0x00, 0xf5, 0x21, 0x00


	//----- nvinfo : EIATTR_KPARAM_INFO
	.align		4
.L_13:
        /*0038*/ 	.byte	0x04, 0x17
        /*003a*/ 	.short	(.L_15 - .L_14)
.L_14:
        /*003c*/ 	.word	0x00000000
        /*0040*/ 	.short	0x0001
        /*0042*/ 	.short	0x0008
        /*0044*/ 	.byte	0x00, 0xf5, 0x21, 0x00


	//----- nvinfo : EIATTR_KPARAM_INFO
	.align		4
.L_15:
        /*0048*/ 	.byte	0x04, 0x17
        /*004a*/ 	.short	(.L_17 - .L_16)
.L_16:
        /*004c*/ 	.word	0x00000000
        /*0050*/ 	.short	0x0000
        /*0052*/ 	.short	0x0000
        /*0054*/ 	.byte	0x00, 0xf5, 0x21, 0x00


	//----- nvinfo : EIATTR_SPARSE_MMA_MASK
	.align		4
.L_17:
        /*0058*/ 	.byte	0x03, 0x50
        /*005a*/ 	.short	0x0000


	//----- nvinfo : EIATTR_MAXREG_COUNT
	.align		4
        /*005c*/ 	.byte	0x03, 0x1b
        /*005e*/ 	.short	0x00ff


	//----- nvinfo : EIATTR_MERCURY_ISA_VERSION
	.align		4
        /*0060*/ 	.byte	0x03, 0x5f
        /*0062*/ 	.short	0x0101


	//----- nvinfo : EIATTR_VRC_CTA_INIT_COUNT
	.align		4
        /*0064*/ 	.byte	0x02, 0x4a
	.zero		1
	.zero		1


	//----- nvinfo : EIATTR_EXIT_INSTR_OFFSETS
	.align		4
        /*0068*/ 	.byte	0x04, 0x1c
        /*006a*/ 	.short	(.L_19 - .L_18)


	//   ....[0]....
.L_18:
        /*006c*/ 	.word	0x00000070


	//   ....[1]....
        /*0070*/ 	.word	0x000009c0


	//----- nvinfo : EIATTR_CBANK_PARAM_SIZE
	.align		4
.L_19:
        /*0074*/ 	.byte	0x03, 0x19
        /*0076*/ 	.short	0x0024


	//----- nvinfo : EIATTR_PARAM_CBANK
	.align		4
        /*0078*/ 	.byte	0x04, 0x0a
        /*007a*/ 	.short	(.L_21 - .L_20)
	.align		4
.L_20:
        /*007c*/ 	.word	index@(.nv.constant0._Z11calcFeqD2Q9PdPKdS1_S1_i)
        /*0080*/ 	.short	0x0380
        /*0082*/ 	.short	0x0024


	//----- nvinfo : EIATTR_SW_WAR
	.align		4
.L_21:
        /*0084*/ 	.byte	0x04, 0x36
        /*0086*/ 	.short	(.L_23 - .L_22)
.L_22:
        /*0088*/ 	.word	0x00000008
.L_23:


//--------------------- .nv.callgraph             --------------------------
	.section	.nv.callgraph,"",@"SHT_CUDA_CALLGRAPH"
	.align	4
	.sectionentsize	8
	.align		4
        /*0000*/ 	.word	0x00000000
	.align		4
        /*0004*/ 	.word	0xffffffff
	.align		4
        /*0008*/ 	.word	0x00000000
	.align		4
        /*000c*/ 	.word	0xfffffffe
	.align		4
        /*0010*/ 	.word	0x00000000
	.align		4
        /*0014*/ 	.word	0xfffffffd
	.align		4
        /*0018*/ 	.word	0x00000000
	.align		4
        /*001c*/ 	.word	0xfffffffc


//--------------------- .text._Z11calcFeqD2Q9PdPKdS1_S1_i --------------------------
	.section	.text._Z11calcFeqD2Q9PdPKdS1_S1_i,"ax",@progbits
	.align	128
        .global         _Z11calcFeqD2Q9PdPKdS1_S1_i
        .type           _Z11calcFeqD2Q9PdPKdS1_S1_i,@function
        .size           _Z11calcFeqD2Q9PdPKdS1_S1_i,(.L_x_1 - _Z11calcFeqD2Q9PdPKdS1_S1_i)
        .other          _Z11calcFeqD2Q9PdPKdS1_S1_i,@"STO_CUDA_ENTRY STV_DEFAULT"
_Z11calcFeqD2Q9PdPKdS1_S1_i:
.text._Z11calcFeqD2Q9PdPKdS1_S1_i:
[----:B------:R-:W-:Y:S01]  /*0000*/  LDC R1, c[0x0][0x37c] ;  /* 0x0000df00ff017b82 */ /* 0x000fe20000000800 */
[----:B------:R-:W0:Y:S07]  /*0010*/  S2R R2, SR_TID.X ;  /* 0x0000000000027919 */ /* 0x000e2e0000002100 */
[----:B------:R-:W0:Y:S08]  /*0020*/  S2UR UR4, SR_CTAID.X ;  /* 0x00000000000479c3 */ /* 0x000e300000002500 */
[----:B------:R-:W0:Y:S08]  /*0030*/  LDC R9, c[0x0][0x360] ;  /* 0x0000d800ff097b82 */ /* 0x000e300000000800 */
[----:B------:R-:W1:Y:S01]  /*0040*/  LDC R0, c[0x0][0x3a0] ;  /* 0x0000e800ff007b82 */ /* 0x000e620000000800 */
[----:B0-----:R-:W-:-:S05]  /*0050*/  IMAD R9, R9, UR4, R2 ;  /* 0x0000000409097c24 */ /* 0x001fca000f8e0202 */
[----:B-1----:R-:W-:-:S13]  /*0060*/  ISETP.GE.AND P0, PT, R9, R0, PT ;  /* 0x000000000900720c */ /* 0x002fda0003f06270 */
[----:B------:R-:W-:Y:S05]  /*0070*/  @P0 EXIT ;  /* 0x000000000000094d */ /* 0x000fea0003800000 */
[----:B------:R-:W0:Y:S01]  /*0080*/  LDC.64 R4, c[0x0][0x390] ;  /* 0x0000e400ff047b82 */ /* 0x000e220000000a00 */
[----:B------:R-:W1:Y:S07]  /*0090*/  LDCU.64 UR4, c[0x0][0x358] ;  /* 0x00006b00ff0477ac */ /* 0x000e6e0008000a00 */
[----:B------:R-:W2:Y:S08]  /*00a0*/  LDC.64 R6, c[0x0][0x388] ;  /* 0x0000e200ff067b82 */ /* 0x000eb00000000a00 */
[----:B------:R-:W3:Y:S01]  /*00b0*/  LDC.64 R2, c[0x0][0x398] ;  /* 0x0000e600ff027b82 */ /* 0x000ee20000000a00 */
[----:B0-----:R-:W-:-:S05]  /*00c0*/  IMAD.WIDE R4, R9, 0x8, R4 ;  /* 0x0000000809047825 */ /* 0x001fca00078e0204 */
[----:B-1----:R-:W4:Y:S01]  /*00d0*/  LDG.E.64 R14, desc[UR4][R4.64] ;  /* 0x00000004040e7981 */ /* 0x002f22000c1e1b00 */
[----:B--2---:R-:W-:-:S05]  /*00e0*/  IMAD.WIDE R6, R9, 0x8, R6 ;  /* 0x0000000809067825 */ /* 0x004fca00078e0206 */
[----:B------:R-:W2:Y:S01]  /*00f0*/  LDG.E.64 R12, desc[UR4][R6.64] ;  /* 0x00000004060c7981 */ /* 0x000ea2000c1e1b00 */
[----:B---3--:R-:W-:-:S05]  /*0100*/  IMAD.WIDE R2, R9, 0x8, R2 ;  /* 0x0000000809027825 */ /* 0x008fca00078e0202 */
[----:B------:R-:W3:Y:S01]  /*0110*/  LDG.E.64 R10, desc[UR4][R2.64] ;  /* 0x00000004020a7981 */ /* 0x000ee2000c1e1b00 */
[----:B------:R-:W-:Y:S01]  /*0120*/  UMOV UR6, 0x1c71c71c ;  /* 0x1c71c71c00067882 */ /* 0x000fe20000000000 */
[----:B------:R-:W-:Y:S01]  /*0130*/  UMOV UR7, 0x3fdc71c7 ;  /* 0x3fdc71c700077882 */ /* 0x000fe20000000000 */
[-C--:B----4-:R-:W-:Y:S02]  /*0140*/  DMUL R16, RZ, R14.reuse ;  /* 0x0000000eff107228 */ /* 0x090fe40000000000 */
[----:B------:R-:W-:Y:S01]  /*0150*/  DMUL R22, R14, R14 ;  /* 0x0000000e0e167228 */ /* 0x000fe20000000000 */
[----:B------:R-:W0:Y:S05]  /*0160*/  LDC.64 R14, c[0x0][0x380] ;  /* 0x0000e000ff0e7b82 */ /* 0x000e2a0000000a00 */
[----:B--2---:R-:W-:-:S02]  /*0170*/  DFMA R16, RZ, R12, R16 ;  /* 0x0000000cff10722b */ /* 0x004fc40000000010 */
[----:B------:R-:W-:-:S06]  /*0180*/  DFMA R22, R12, R12, R22 ;  /* 0x0000000c0c16722b */ /* 0x000fcc0000000016 */
[----:B------:R-:W-:Y:S02]  /*0190*/  DMUL R16, R16, 3 ;  /* 0x4008000010107828 */ /* 0x000fe40000000000 */
[----:B---3--:R-:W-:-:S06]  /*01a0*/  DMUL R10, R10, UR6 ;  /* 0x000000060a0a7c28 */ /* 0x008fcc0008000000 */
[C---:B------:R-:W-:Y:S02]  /*01b0*/  DADD R18, R16.reuse, 1 ;  /* 0x3ff0000010127429 */ /* 0x040fe40000000000 */
[----:B------:R-:W-:Y:S01]  /*01c0*/  DMUL R20, R16, 0.5 ;  /* 0x3fe0000010147828 */ /* 0x000fe20000000000 */
[----:B0-----:R-:W-:-:S07]  /*01d0*/  IMAD.WIDE R14, R9, 0x8, R14 ;  /* 0x00000008090e7825 */ /* 0x001fce00078e020e */
[----:B------:R-:W-:-:S08]  /*01e0*/  DFMA R18, R16, R20, R18 ;  /* 0x000000141012722b */ /* 0x000fd00000000012 */
[----:B------:R-:W-:-:S08]  /*01f0*/  DFMA R18, R22, -1.5, R18 ;  /* 0xbff800001612782b */ /* 0x000fd00000000012 */
[----:B------:R-:W-:-:S07]  /*0200*/  DMUL R10, R10, R18 ;  /* 0x000000120a0a7228 */ /* 0x000fce0000000000 */
[----:B------:R0:W-:Y:S04]  /*0210*/  STG.E.64 desc[UR4][R14.64], R10 ;  /* 0x0000000a0e007986 */ /* 0x0001e8000c101b04 */
[----:B------:R-:W2:Y:S04]  /*0220*/  LDG.E.64 R12, desc[UR4][R6.64] ;  /* 0x00000004060c7981 */ /* 0x000ea8000c1e1b00 */
[----:B------:R-:W2:Y:S04]  /*0230*/  LDG.E.64 R16, desc[UR4][R4.64] ;  /* 0x0000000404107981 */ /* 0x000ea8000c1e1b00 */
[----:B------:R-:W3:Y:S01]  /*0240*/  LDG.E.64 R8, desc[UR4][R2.64] ;  /* 0x0000000402087981 */ /* 0x000ee2000c1e1b00 */
[----:B------:R-:W-:Y:S01]  /*0250*/  UMOV UR7, 0x3fbc71c7 ;  /* 0x3fbc71c700077882 */ /* 0x000fe20000000000 */
[----:B0-----:R-:W-:Y:S01]  /*0260*/  IMAD.WIDE R14, R0, 0x8, R14 ;  /* 0x00000008000e7825 */ /* 0x001fe200078e020e */
[----:B--2---:R-:W-:-:S02]  /*0270*/  DFMA R18, RZ, R16, R12 ;  /* 0x00000010ff12722b */ /* 0x004fc4000000000c */
[----:B------:R-:W-:Y:S02]  /*0280*/  DMUL R22, R16, R16 ;  /* 0x0000001010167228 */ /* 0x000fe40000000000 */
[----:B---3--:R-:W-:-:S04]  /*0290*/  DMUL R8, R8, UR6 ;  /* 0x0000000608087c28 */ /* 0x008fc80008000000 */
[----:B------:R-:W-:Y:S02]  /*02a0*/  DMUL R18, R18, 3 ;  /* 0x4008000012127828 */ /* 0x000fe40000000000 */
[----:B------:R-:W-:-:S06]  /*02b0*/  DFMA R22, R12, R12, R22 ;  /* 0x0000000c0c16722b */ /* 0x000fcc0000000016 */
[C---:B------:R-:W-:Y:S02]  /*02c0*/  DADD R16, R18.reuse, 1 ;  /* 0x3ff0000012107429 */ /* 0x040fe40000000000 */
[----:B------:R-:W-:-:S08]  /*02d0*/  DMUL R20, R18, 0.5 ;  /* 0x3fe0000012147828 */ /* 0x000fd00000000000 */
[----:B------:R-:W-:-:S08]  /*02e0*/  DFMA R16, R18, R20, R16 ;  /* 0x000000141210722b */ /* 0x000fd00000000010 */
[----:B------:R-:W-:-:S08]  /*02f0*/  DFMA R16, R22, -1.5, R16 ;  /* 0xbff800001610782b */ /* 0x000fd00000000010 */
[----:B------:R-:W-:-:S07]  /*0300*/  DMUL R16, R8, R16 ;  /* 0x0000001008107228 */ /* 0x000fce0000000000 */
[----:B------:R0:W-:Y:S04]  /*0310*/  STG.E.64 desc[UR4][R14.64], R16 ;  /* 0x000000100e007986 */ /* 0x0001e8000c101b04 */
[----:B------:R-:W2:Y:S04]  /*0320*/  LDG.E.64 R10, desc[UR4][R6.64] ;  /* 0x00000004060a7981 */ /* 0x000ea8000c1e1b00 */
[----:B------:R-:W2:Y:S04]  /*0330*/  LDG.E.64 R12, desc[UR4][R4.64] ;  /* 0x00000004040c7981 */ /* 0x000ea8000c1e1b00 */
[----:B------:R-:W3:Y:S01]  /*0340*/  LDG.E.64 R8, desc[UR4][R2.64] ;  /* 0x0000000402087981 */ /* 0x000ee2000c1e1b00 */
        /* <DEDUP_REMOVED lines=16> */
[----:B--2---:R-:W-:-:S02]  /*0450*/  DFMA R18, RZ, R16, -R10 ;  /* 0x00000010ff12722b */ /* 0x004fc4000000080a */
        /* <DEDUP_REMOVED lines=30> */
[----:B--2---:R-:W-:-:S02]  /*0640*/  DADD R18, R10, R16 ;  /* 0x000000000a127229 */ /* 0x004fc40000000010 */
        /* <DEDUP_REMOVED lines=14> */
[----:B--2---:R-:W-:-:S02]  /*0730*/  DADD R18, -R10, R12 ;  /* 0x000000000a127229 */ /* 0x004fc4000000010c */
        /* <DEDUP_REMOVED lines=14> */
[----:B--2---:R-:W-:-:S02]  /*0820*/  DADD R18, -R10, -R16 ;  /* 0x000000000a127229 */ /* 0x004fc40000000910 */
        /* <DEDUP_REMOVED lines=14> */
[----:B--2---:R-:W-:-:S02]  /*0910*/  DADD R10, R6, -R4 ;  /* 0x00000000060a7229 */ /* 0x004fc40000000804 */
        /* <DEDUP_REMOVED lines=9> */
[----:B------:R-:W-:Y:S01]  /*09b0*/  STG.E.64 desc[UR4][R14.64], R8 ;  /* 0x000000080e007986 */ /* 0x000fe2000c101b04 */
[----:B------:R-:W-:Y:S05]  /*09c0*/  EXIT ;  /* 0x000000000000794d */ /* 0x000fea0003800000 */
.L_x_0:
[----:B------:R-:W-:-:S00]  /*09d0*/  BRA `(.L_x_0) ;  /* 0xfffffffc00fc7947 */ /* 0x000fc0000383ffff */
[----:B------:R-:W-:-:S00]  /*09e0*/  NOP ;  /* 0x0000000000007918 */ /* 0x000fc00000000000 */
        /* <DEDUP_REMOVED lines=9> */
.L_x_1:


//--------------------- .nv.shared.reserved.0     --------------------------
	.section	.nv.shared.reserved.0,"aw",@nobits
	.weak		__nv_reservedSMEM_offset_0_alias
	.size		__nv_reservedSMEM_offset_0_alias, 0, 64
	.other		__nv_reservedSMEM_offset_0_alias,@"STO_CUDA_RESERVED_SHARED STV_DEFAULT"
__nv_reservedSMEM_offset_0_alias:
	.zero		0
	.zero		64


//--------------------- .nv.constant0._Z11calcFeqD2Q9PdPKdS1_S1_i --------------------------
	.section	.nv.constant0._Z11calcFeqD2Q9PdPKdS1_S1_i,"a",@progbits
	.sectionflags	@""
	.align	4
.nv.constant0._Z11calcFeqD2Q9PdPKdS1_S1_i:
	.zero		932


//--------------------- SYMBOLS --------------------------

	.type		.nv.reservedSmem.offset0,@object
	.size		.nv.reservedSmem.offset0,0x4
